	.target	sm_80

	.elftype	@"ET_EXEC"


//--------------------- .note.nv.tkinfo           --------------------------
	.section	.note.nv.tkinfo,"",@"SHT_NOTE"
	.sectionflags	@"SHF_NOTE_NV_TKINFO"
	.tkinfo
        /*0018*/ 	.word	0x00000002
        /*0030*/ 	.string	""
        /*0030*/ 	.string	"ptxas"
        /*0030*/ 	.string	"Cuda compilation tools, release 13.0, V13.0.88"
        /*0030*/ 	.string	"Build cuda_13.0.r13.0/compiler.36424714_0"
        /*0030*/ 	.string	"-arch sm_80 -m 64 "



//--------------------- .note.nv.cuinfo           --------------------------
	.section	.note.nv.cuinfo,"",@"SHT_NOTE"
	.sectionflags	@"SHF_NOTE_NV_CUINFO"
        /*0018*/ 	.short	0x0002
        /*001a*/ 	.short	0x0050
        /*001c*/ 	.short	0x0082
	.zero		2


//--------------------- .nv.info                  --------------------------
	.section	.nv.info,"",@"SHT_CUDA_INFO"
	.align	4


	//----- nvinfo : EIATTR_REGCOUNT
	.align		4
        /*0000*/ 	.byte	0x04, 0x2f
        /*0002*/ 	.short	(.L_1 - .L_0)
	.align		4
.L_0:
        /*0004*/ 	.word	index@(_ZN17fastertransformer13ban_bad_wordsI6__halfEEvPT_PKiS5_iiS5_mbiim)
        /*0008*/ 	.word	0x00000017


	//----- nvinfo : EIATTR_FRAME_SIZE
	.align		4
.L_1:
        /*000c*/ 	.byte	0x04, 0x11
        /*000e*/ 	.short	(.L_3 - .L_2)
	.align		4
.L_2:
        /*0010*/ 	.word	index@(_ZN17fastertransformer13ban_bad_wordsI6__halfEEvPT_PKiS5_iiS5_mbiim)
        /*0014*/ 	.word	0x00000000


	//----- nvinfo : EIATTR_REGCOUNT
	.align		4
.L_3:
        /*0018*/ 	.byte	0x04, 0x2f
        /*001a*/ 	.short	(.L_5 - .L_4)
	.align		4
.L_4:
        /*001c*/ 	.word	index@(_ZN17fastertransformer13ban_bad_wordsIfEEvPT_PKiS4_iiS4_mbiim)
        /*0020*/ 	.word	0x00000017


	//----- nvinfo : EIATTR_FRAME_SIZE
	.align		4
.L_5:
        /*0024*/ 	.byte	0x04, 0x11
        /*0026*/ 	.short	(.L_7 - .L_6)
	.align		4
.L_6:
        /*0028*/ 	.word	index@(_ZN17fastertransformer13ban_bad_wordsIfEEvPT_PKiS4_iiS4_mbiim)
        /*002c*/ 	.word	0x00000000


	//----- nvinfo : EIATTR_MIN_STACK_SIZE
	.align		4
.L_7:
        /*0030*/ 	.byte	0x04, 0x12
        /*0032*/ 	.short	(.L_9 - .L_8)
	.align		4
.L_8:
        /*0034*/ 	.word	index@(_ZN17fastertransformer13ban_bad_wordsIfEEvPT_PKiS4_iiS4_mbiim)
        /*0038*/ 	.word	0x00000000


	//----- nvinfo : EIATTR_MIN_STACK_SIZE
	.align		4
.L_9:
        /*003c*/ 	.byte	0x04, 0x12
        /*003e*/ 	.short	(.L_11 - .L_10)
	.align		4
.L_10:
        /*0040*/ 	.word	index@(_ZN17fastertransformer13ban_bad_wordsI6__halfEEvPT_PKiS5_iiS5_mbiim)
        /*0044*/ 	.word	0x00000000
.L_11:


//--------------------- .nv.info._ZN17fastertransformer13ban_bad_wordsIfEEvPT_PKiS4_iiS4_mbiim --------------------------
	.section	.nv.info._ZN17fastertransformer13ban_bad_wordsIfEEvPT_PKiS4_iiS4_mbiim,"",@"SHT_CUDA_INFO"
	.sectionflags	@""
	.align	4


	//----- nvinfo : EIATTR_CUDA_API_VERSION
	.align		4
        /*0000*/ 	.byte	0x04, 0x37
        /*0002*/ 	.short	(.L_13 - .L_12)
.L_12:
        /*0004*/ 	.word	0x00000082


	//----- nvinfo : EIATTR_SW2861232_WAR
	.align		4
.L_13:
        /*0008*/ 	.byte	0x01, 0x35
	.zero		2


	//----- nvinfo : EIATTR_PARAM_CBANK
	.align		4
        /*000c*/ 	.byte	0x04, 0x0a
        /*000e*/ 	.short	(.L_15 - .L_14)
	.align		4
.L_14:
        /*0010*/ 	.word	index@(.nv.constant0._ZN17fastertransformer13ban_bad_wordsIfEEvPT_PKiS4_iiS4_mbiim)
        /*0014*/ 	.short	0x0160
        /*0016*/ 	.short	0x0048


	//----- nvinfo : EIATTR_CBANK_PARAM_SIZE
	.align		4
.L_15:
        /*0018*/ 	.byte	0x03, 0x19
        /*001a*/ 	.short	0x0048


	//----- nvinfo : EIATTR_KPARAM_INFO
	.align		4
        /*001c*/ 	.byte	0x04, 0x17
        /*001e*/ 	.short	(.L_17 - .L_16)
.L_16:
        /*0020*/ 	.word	0x00000000
        /*0024*/ 	.short	0x000a
        /*0026*/ 	.short	0x0040
        /*0028*/ 	.byte	0x00, 0xf0, 0x21, 0x00


	//----- nvinfo : EIATTR_KPARAM_INFO
	.align		4
.L_17:
        /*002c*/ 	.byte	0x04, 0x17
        /*002e*/ 	.short	(.L_19 - .L_18)
.L_18:
        /*0030*/ 	.word	0x00000000
        /*0034*/ 	.short	0x0009
        /*0036*/ 	.short	0x0038
        /*0038*/ 	.byte	0x00, 0xf0, 0x11, 0x00


	//----- nvinfo : EIATTR_KPARAM_INFO
	.align		4
.L_19:
        /*003c*/ 	.byte	0x04, 0x17
        /*003e*/ 	.short	(.L_21 - .L_20)
.L_20:
        /*0040*/ 	.word	0x00000000
        /*0044*/ 	.short	0x0008
        /*0046*/ 	.short	0x0034
        /*0048*/ 	.byte	0x00, 0xf0, 0x11, 0x00


	//----- nvinfo : EIATTR_KPARAM_INFO
	.align		4
.L_21:
        /*004c*/ 	.byte	0x04, 0x17
        /*004e*/ 	.short	(.L_23 - .L_22)
.L_22:
        /*0050*/ 	.word	0x00000000
        /*0054*/ 	.short	0x0007
        /*0056*/ 	.short	0x0030
        /*0058*/ 	.byte	0x00, 0xf0, 0x05, 0x00


	//----- nvinfo : EIATTR_KPARAM_INFO
	.align		4
.L_23:
        /*005c*/ 	.byte	0x04, 0x17
        /*005e*/ 	.short	(.L_25 - .L_24)
.L_24:
        /*0060*/ 	.word	0x00000000
        /*0064*/ 	.short	0x0006
        /*0066*/ 	.short	0x0028
        /*0068*/ 	.byte	0x00, 0xf0, 0x21, 0x00


	//----- nvinfo : EIATTR_KPARAM_INFO
	.align		4
.L_25:
        /*006c*/ 	.byte	0x04, 0x17
        /*006e*/ 	.short	(.L_27 - .L_26)
.L_26:
        /*0070*/ 	.word	0x00000000
        /*0074*/ 	.short	0x0005
        /*0076*/ 	.short	0x0020
        /*0078*/ 	.byte	0x00, 0xf0, 0x21, 0x00


	//----- nvinfo : EIATTR_KPARAM_INFO
	.align		4
.L_27:
        /*007c*/ 	.byte	0x04, 0x17
        /*007e*/ 	.short	(.L_29 - .L_28)
.L_28:
        /*0080*/ 	.word	0x00000000
        /*0084*/ 	.short	0x0004
        /*0086*/ 	.short	0x001c
        /*0088*/ 	.byte	0x00, 0xf0, 0x11, 0x00


	//----- nvinfo : EIATTR_KPARAM_INFO
	.align		4
.L_29:
        /*008c*/ 	.byte	0x04, 0x17
        /*008e*/ 	.short	(.L_31 - .L_30)
.L_30:
        /*0090*/ 	.word	0x00000000
        /*0094*/ 	.short	0x0003
        /*0096*/ 	.short	0x0018
        /*0098*/ 	.byte	0x00, 0xf0, 0x11, 0x00


	//----- nvinfo : EIATTR_KPARAM_INFO
	.align		4
.L_31:
        /*009c*/ 	.byte	0x04, 0x17
        /*009e*/ 	.short	(.L_33 - .L_32)
.L_32:
        /*00a0*/ 	.word	0x00000000
        /*00a4*/ 	.short	0x0002
        /*00a6*/ 	.short	0x0010
        /*00a8*/ 	.byte	0x00, 0xf0, 0x21, 0x00


	//----- nvinfo : EIATTR_KPARAM_INFO
	.align		4
.L_33:
        /*00ac*/ 	.byte	0x04, 0x17
        /*00ae*/ 	.short	(.L_35 - .L_34)
.L_34:
        /*00b0*/ 	.word	0x00000000
        /*00b4*/ 	.short	0x0001
        /*00b6*/ 	.short	0x0008
        /*00b8*/ 	.byte	0x00, 0xf0, 0x21, 0x00


	//----- nvinfo : EIATTR_KPARAM_INFO
	.align		4
.L_35:
        /*00bc*/ 	.byte	0x04, 0x17
        /*00be*/ 	.short	(.L_37 - .L_36)
.L_36:
        /*00c0*/ 	.word	0x00000000
        /*00c4*/ 	.short	0x0000
        /*00c6*/ 	.short	0x0000
        /*00c8*/ 	.byte	0x00, 0xf0, 0x21, 0x00


	//----- nvinfo : EIATTR_MAXREG_COUNT
	.align		4
.L_37:
        /*00cc*/ 	.byte	0x03, 0x1b
        /*00ce*/ 	.short	0x00ff


	//----- nvinfo : EIATTR_MERCURY_ISA_VERSION
	.align		4
        /*00d0*/ 	.byte	0x03, 0x5f
        /*00d2*/ 	.short	0x0000


	//----- nvinfo : EIATTR_EXIT_INSTR_OFFSETS
	.align		4
        /*00d4*/ 	.byte	0x04, 0x1c
        /*00d6*/ 	.short	(.L_39 - .L_38)


	//   ....[0]....
.L_38:
        /*00d8*/ 	.word	0x00000240


	//   ....[1]....
        /*00dc*/ 	.word	0x000002f0


	//   ....[2]....
        /*00e0*/ 	.word	0x00000850


	//   ....[3]....
        /*00e4*/ 	.word	0x000008b0


	//   ....[4]....
        /*00e8*/ 	.word	0x00000920


	//----- nvinfo : EIATTR_CRS_STACK_SIZE
	.align		4
.L_39:
        /*00ec*/ 	.byte	0x04, 0x1e
        /*00ee*/ 	.short	(.L_41 - .L_40)
.L_40:
        /*00f0*/ 	.word	0x00000000
.L_41:


//--------------------- .nv.info._ZN17fastertransformer13ban_bad_wordsI6__halfEEvPT_PKiS5_iiS5_mbiim --------------------------
	.section	.nv.info._ZN17fastertransformer13ban_bad_wordsI6__halfEEvPT_PKiS5_iiS5_mbiim,"",@"SHT_CUDA_INFO"
	.sectionflags	@""
	.align	4


	//----- nvinfo : EIATTR_CUDA_API_VERSION
	.align		4
        /*0000*/ 	.byte	0x04, 0x37
        /*0002*/ 	.short	(.L_43 - .L_42)
.L_42:
        /*0004*/ 	.word	0x00000082


	//----- nvinfo : EIATTR_SW2861232_WAR
	.align		4
.L_43:
        /*0008*/ 	.byte	0x01, 0x35
	.zero		2


	//----- nvinfo : EIATTR_PARAM_CBANK
	.align		4
        /*000c*/ 	.byte	0x04, 0x0a
        /*000e*/ 	.short	(.L_45 - .L_44)
	.align		4
.L_44:
        /*0010*/ 	.word	index@(.nv.constant0._ZN17fastertransformer13ban_bad_wordsI6__halfEEvPT_PKiS5_iiS5_mbiim)
        /*0014*/ 	.short	0x0160
        /*0016*/ 	.short	0x0048


	//----- nvinfo : EIATTR_CBANK_PARAM_SIZE
	.align		4
.L_45:
        /*0018*/ 	.byte	0x03, 0x19
        /*001a*/ 	.short	0x0048


	//----- nvinfo : EIATTR_KPARAM_INFO
	.align		4
        /*001c*/ 	.byte	0x04, 0x17
        /*001e*/ 	.short	(.L_47 - .L_46)
.L_46:
        /*0020*/ 	.word	0x00000000
        /*0024*/ 	.short	0x000a
        /*0026*/ 	.short	0x0040
        /*0028*/ 	.byte	0x00, 0xf0, 0x21, 0x00


	//----- nvinfo : EIATTR_KPARAM_INFO
	.align		4
.L_47:
        /*002c*/ 	.byte	0x04, 0x17
        /*002e*/ 	.short	(.L_49 - .L_48)
.L_48:
        /*0030*/ 	.word	0x00000000
        /*0034*/ 	.short	0x0009
        /*0036*/ 	.short	0x0038
        /*0038*/ 	.byte	0x00, 0xf0, 0x11, 0x00


	//----- nvinfo : EIATTR_KPARAM_INFO
	.align		4
.L_49:
        /*003c*/ 	.byte	0x04, 0x17
        /*003e*/ 	.short	(.L_51 - .L_50)
.L_50:
        /*0040*/ 	.word	0x00000000
        /*0044*/ 	.short	0x0008
        /*0046*/ 	.short	0x0034
        /*0048*/ 	.byte	0x00, 0xf0, 0x11, 0x00


	//----- nvinfo : EIATTR_KPARAM_INFO
	.align		4
.L_51:
        /*004c*/ 	.byte	0x04, 0x17
        /*004e*/ 	.short	(.L_53 - .L_52)
.L_52:
        /*0050*/ 	.word	0x00000000
        /*0054*/ 	.short	0x0007
        /*0056*/ 	.short	0x0030
        /*0058*/ 	.byte	0x00, 0xf0, 0x05, 0x00


	//----- nvinfo : EIATTR_KPARAM_INFO
	.align		4
.L_53:
        /*005c*/ 	.byte	0x04, 0x17
        /*005e*/ 	.short	(.L_55 - .L_54)
.L_54:
        /*0060*/ 	.word	0x00000000
        /*0064*/ 	.short	0x0006
        /*0066*/ 	.short	0x0028
        /*0068*/ 	.byte	0x00, 0xf0, 0x21, 0x00


	//----- nvinfo : EIATTR_KPARAM_INFO
	.align		4
.L_55:
        /*006c*/ 	.byte	0x04, 0x17
        /*006e*/ 	.short	(.L_57 - .L_56)
.L_56:
        /*0070*/ 	.word	0x00000000
        /*0074*/ 	.short	0x0005
        /*0076*/ 	.short	0x0020
        /*0078*/ 	.byte	0x00, 0xf0, 0x21, 0x00


	//----- nvinfo : EIATTR_KPARAM_INFO
	.align		4
.L_57:
        /*007c*/ 	.byte	0x04, 0x17
        /*007e*/ 	.short	(.L_59 - .L_58)
.L_58:
        /*0080*/ 	.word	0x00000000
        /*0084*/ 	.short	0x0004
        /*0086*/ 	.short	0x001c
        /*0088*/ 	.byte	0x00, 0xf0, 0x11, 0x00


	//----- nvinfo : EIATTR_KPARAM_INFO
	.align		4
.L_59:
        /*008c*/ 	.byte	0x04, 0x17
        /*008e*/ 	.short	(.L_61 - .L_60)
.L_60:
        /*0090*/ 	.word	0x00000000
        /*0094*/ 	.short	0x0003
        /*0096*/ 	.short	0x0018
        /*0098*/ 	.byte	0x00, 0xf0, 0x11, 0x00


	//----- nvinfo : EIATTR_KPARAM_INFO
	.align		4
.L_61:
        /*009c*/ 	.byte	0x04, 0x17
        /*009e*/ 	.short	(.L_63 - .L_62)
.L_62:
        /*00a0*/ 	.word	0x00000000
        /*00a4*/ 	.short	0x0002
        /*00a6*/ 	.short	0x0010
        /*00a8*/ 	.byte	0x00, 0xf0, 0x21, 0x00


	//----- nvinfo : EIATTR_KPARAM_INFO
	.align		4
.L_63:
        /*00ac*/ 	.byte	0x04, 0x17
        /*00ae*/ 	.short	(.L_65 - .L_64)
.L_64:
        /*00b0*/ 	.word	0x00000000
        /*00b4*/ 	.short	0x0001
        /*00b6*/ 	.short	0x0008
        /*00b8*/ 	.byte	0x00, 0xf0, 0x21, 0x00


	//----- nvinfo : EIATTR_KPARAM_INFO
	.align		4
.L_65:
        /*00bc*/ 	.byte	0x04, 0x17
        /*00be*/ 	.short	(.L_67 - .L_66)
.L_66:
        /*00c0*/ 	.word	0x00000000
        /*00c4*/ 	.short	0x0000
        /*00c6*/ 	.short	0x0000
        /*00c8*/ 	.byte	0x00, 0xf0, 0x21, 0x00


	//----- nvinfo : EIATTR_MAXREG_COUNT
	.align		4
.L_67:
        /*00cc*/ 	.byte	0x03, 0x1b
        /*00ce*/ 	.short	0x00ff


	//----- nvinfo : EIATTR_MERCURY_ISA_VERSION
	.align		4
        /*00d0*/ 	.byte	0x03, 0x5f
        /*00d2*/ 	.short	0x0000


	//----- nvinfo : EIATTR_EXIT_INSTR_OFFSETS
	.align		4
        /*00d4*/ 	.byte	0x04, 0x1c
        /*00d6*/ 	.short	(.L_69 - .L_68)


	//   ....[0]....
.L_68:
        /*00d8*/ 	.word	0x00000240


	//   ....[1]....
        /*00dc*/ 	.word	0x000002f0


	//   ....[2]....
        /*00e0*/ 	.word	0x00000850


	//   ....[3]....
        /*00e4*/ 	.word	0x000008b0


	//   ....[4]....
        /*00e8*/ 	.word	0x00000920


	//----- nvinfo : EIATTR_CRS_STACK_SIZE
	.align		4
.L_69:
        /*00ec*/ 	.byte	0x04, 0x1e
        /*00ee*/ 	.short	(.L_71 - .L_70)
.L_70:
        /*00f0*/ 	.word	0x00000000
.L_71:


//--------------------- .nv.callgraph             --------------------------
	.section	.nv.callgraph,"",@"SHT_CUDA_CALLGRAPH"
	.align	4
	.sectionentsize	8
	.align		4
        /*0000*/ 	.word	0x00000000
	.align		4
        /*0004*/ 	.word	0xffffffff
	.align		4
        /*0008*/ 	.word	0x00000000
	.align		4
        /*000c*/ 	.word	0xfffffffe
	.align		4
        /*0010*/ 	.word	0x00000000
	.align		4
        /*0014*/ 	.word	0xfffffffd
	.align		4
        /*0018*/ 	.word	0x00000000
	.align		4
        /*001c*/ 	.word	0xfffffffc


//--------------------- .nv.rel.action            --------------------------
	.section	.nv.rel.action,"",@"SHT_CUDA_RELOCINFO"
	.align	8
	.sectionentsize	8
        /*0000*/ 	.byte	0x73, 0x00, 0x00, 0x00, 0x00, 0x00, 0x00, 0x00, 0x00, 0x00, 0x00, 0x11, 0x25, 0x00, 0x05, 0x36


//--------------------- .nv.constant0._ZN17fastertransformer13ban_bad_wordsIfEEvPT_PKiS4_iiS4_mbiim --------------------------
	.section	.nv.constant0._ZN17fastertransformer13ban_bad_wordsIfEEvPT_PKiS4_iiS4_mbiim,"a",@progbits
	.sectionflags	@""
	.align	4
.nv.constant0._ZN17fastertransformer13ban_bad_wordsIfEEvPT_PKiS4_iiS4_mbiim:
	.zero		424


//--------------------- .nv.constant0._ZN17fastertransformer13ban_bad_wordsI6__halfEEvPT_PKiS5_iiS5_mbiim --------------------------
	.section	.nv.constant0._ZN17fastertransformer13ban_bad_wordsI6__halfEEvPT_PKiS5_iiS5_mbiim,"a",@progbits
	.sectionflags	@""
	.align	4
.nv.constant0._ZN17fastertransformer13ban_bad_wordsI6__halfEEvPT_PKiS5_iiS5_mbiim:
	.zero		424


//--------------------- .text._ZN17fastertransformer13ban_bad_wordsIfEEvPT_PKiS4_iiS4_mbiim --------------------------
	.section	.text._ZN17fastertransformer13ban_bad_wordsIfEEvPT_PKiS4_iiS4_mbiim,"ax",@progbits
	.sectioninfo	@"SHI_REGISTERS=23"
	.align	128
        .global         _ZN17fastertransformer13ban_bad_wordsIfEEvPT_PKiS4_iiS4_mbiim
        .type           _ZN17fastertransformer13ban_bad_wordsIfEEvPT_PKiS4_iiS4_mbiim,@function
        .size           _ZN17fastertransformer13ban_bad_wordsIfEEvPT_PKiS4_iiS4_mbiim,(.L_x_16 - _ZN17fastertransformer13ban_bad_wordsIfEEvPT_PKiS4_iiS4_mbiim)
        .other          _ZN17fastertransformer13ban_bad_wordsIfEEvPT_PKiS4_iiS4_mbiim,@"STO_CUDA_ENTRY STV_DEFAULT"
_ZN17fastertransformer13ban_bad_wordsIfEEvPT_PKiS4_iiS4_mbiim:
.text._ZN17fastertransformer13ban_bad_wordsIfEEvPT_PKiS4_iiS4_mbiim:
[----:B------:R-:W-:Y:S02]  /*0000*/  IMAD.MOV.U32 R1, RZ, RZ, c[0x0][0x28] ;  /* 0x00000a00ff017624 */ /* 0x000fe400078e00ff */
[----:B------:R-:W0:Y:S01]  /*0010*/  I2F.U32.RP R4, c[0x0][0x17c] ;  /* 0x00005f0000047b06 */ /* 0x000e220000209000 */
[----:B------:R-:W1:Y:S01]  /*0020*/  S2R R9, SR_CTAID.Y ;  /* 0x0000000000097919 */ /* 0x000e620000002600 */
[----:B------:R-:W-:-:S03]  /*0030*/  ISETP.NE.U32.AND P2, PT, RZ, c[0x0][0x17c], PT ;  /* 0x00005f00ff007a0c */ /* 0x000fc60003f45070 */
[----:B------:R-:W2:Y:S03]  /*0040*/  S2R R7, SR_CTAID.X ;  /* 0x0000000000077919 */ /* 0x000ea60000002500 */
[----:B0-----:R-:W0:Y:S02]  /*0050*/  MUFU.RCP R4, R4 ;  /* 0x0000000400047308 */ /* 0x001e240000001000 */
[----:B0-----:R-:W-:Y:S02]  /*0060*/  IADD3 R2, R4, 0xffffffe, RZ ;  /* 0x0ffffffe04027810 */ /* 0x001fe40007ffe0ff */
[----:B------:R-:W0:Y:S04]  /*0070*/  LDC.S8 R4, c[0x0][0x190] ;  /* 0x00006400ff047b82 */ /* 0x000e280000000200 */
[----:B------:R3:W4:Y:S02]  /*0080*/  F2I.FTZ.U32.TRUNC.NTZ R3, R2 ;  /* 0x0000000200037305 */ /* 0x000724000021f000 */
[----:B---3--:R-:W-:-:S02]  /*0090*/  IMAD.MOV.U32 R2, RZ, RZ, RZ ;  /* 0x000000ffff027224 */ /* 0x008fc400078e00ff */
[----:B----4-:R-:W-:-:S04]  /*00a0*/  IMAD.MOV R5, RZ, RZ, -R3 ;  /* 0x000000ffff057224 */ /* 0x010fc800078e0a03 */
[----:B------:R-:W-:-:S04]  /*00b0*/  IMAD R5, R5, c[0x0][0x17c], RZ ;  /* 0x00005f0005057a24 */ /* 0x000fc800078e02ff */
[----:B------:R-:W-:Y:S02]  /*00c0*/  IMAD.HI.U32 R0, R3, R5, R2 ;  /* 0x0000000503007227 */ /* 0x000fe400078e0002 */
[----:B------:R-:W2:Y:S04]  /*00d0*/  S2R R2, SR_TID.X ;  /* 0x0000000000027919 */ /* 0x000ea80000002100 */
[----:B-1----:R-:W-:-:S04]  /*00e0*/  IMAD.HI.U32 R0, R0, R9, RZ ;  /* 0x0000000900007227 */ /* 0x002fc800078e00ff */
[----:B------:R-:W-:-:S04]  /*00f0*/  IMAD.MOV R6, RZ, RZ, -R0 ;  /* 0x000000ffff067224 */ /* 0x000fc800078e0a00 */
[----:B------:R-:W-:-:S05]  /*0100*/  IMAD R3, R6, c[0x0][0x17c], R9 ;  /* 0x00005f0006037a24 */ /* 0x000fca00078e0209 */
[----:B------:R-:W-:Y:S01]  /*0110*/  ISETP.GE.U32.AND P0, PT, R3, c[0x0][0x17c], PT ;  /* 0x00005f0003007a0c */ /* 0x000fe20003f06070 */
[----:B--2---:R-:W-:-:S05]  /*0120*/  IMAD R7, R7, c[0x0][0x0], R2 ;  /* 0x0000000007077a24 */ /* 0x004fca00078e0202 */
[----:B------:R-:W-:-:S07]  /*0130*/  SHF.R.S32.HI R6, RZ, 0x1f, R7 ;  /* 0x0000001fff067819 */ /* 0x000fce0000011407 */
[----:B------:R-:W-:Y:S02]  /*0140*/  @P0 IADD3 R3, R3, -c[0x0][0x17c], RZ ;  /* 0x80005f0003030a10 */ /* 0x000fe40007ffe0ff */
[----:B------:R-:W-:Y:S02]  /*0150*/  @P0 IADD3 R0, R0, 0x1, RZ ;  /* 0x0000000100000810 */ /* 0x000fe40007ffe0ff */
[----:B------:R-:W-:Y:S02]  /*0160*/  ISETP.GE.U32.AND P1, PT, R3, c[0x0][0x17c], PT ;  /* 0x00005f0003007a0c */ /* 0x000fe40003f26070 */
[----:B------:R-:W-:-:S04]  /*0170*/  ISETP.GE.U32.AND P0, PT, R7, c[0x0][0x188], PT ;  /* 0x0000620007007a0c */ /* 0x000fc80003f06070 */
[----:B------:R-:W-:-:S07]  /*0180*/  ISETP.GE.U32.AND.EX P0, PT, R6, c[0x0][0x18c], PT, P0 ;  /* 0x0000630006007a0c */ /* 0x000fce0003f06100 */
[----:B------:R-:W-:Y:S02]  /*0190*/  @P1 IADD3 R0, R0, 0x1, RZ ;  /* 0x0000000100001810 */ /* 0x000fe40007ffe0ff */
[----:B------:R-:W-:-:S05]  /*01a0*/  @!P2 LOP3.LUT R0, RZ, c[0x0][0x17c], RZ, 0x33, !PT ;  /* 0x00005f00ff00aa12 */ /* 0x000fca00078e33ff */
[----:B------:R-:W-:-:S05]  /*01b0*/  IMAD.SHL.U32 R2, R0, 0x2, RZ ;  /* 0x0000000200027824 */ /* 0x000fca00078e00ff */
[----:B------:R-:W-:-:S05]  /*01c0*/  SHF.R.S32.HI R3, RZ, 0x1f, R2 ;  /* 0x0000001fff037819 */ /* 0x000fca0000011402 */
[----:B------:R-:W-:Y:S02]  /*01d0*/  IMAD R11, R3, c[0x0][0x188], RZ ;  /* 0x00006200030b7a24 */ /* 0x000fe400078e02ff */
[----:B0-----:R-:W-:Y:S02]  /*01e0*/  IMAD.MOV.U32 R3, RZ, RZ, R4 ;  /* 0x000000ffff037224 */ /* 0x001fe400078e0004 */
[----:B------:R-:W-:-:S03]  /*01f0*/  IMAD.WIDE.U32 R4, R2, c[0x0][0x188], RZ ;  /* 0x0000620002047a25 */ /* 0x000fc600078e00ff */
[----:B------:R-:W-:Y:S01]  /*0200*/  ISETP.NE.AND P1, PT, R3, RZ, PT ;  /* 0x000000ff0300720c */ /* 0x000fe20003f25270 */
[----:B------:R-:W-:Y:S01]  /*0210*/  IMAD R11, R2, c[0x0][0x18c], R11 ;  /* 0x00006300020b7a24 */ /* 0x000fe200078e020b */
[----:B------:R-:W-:-:S03]  /*0220*/  LEA R2, P2, R4, c[0x0][0x180], 0x2 ;  /* 0x0000600004027a11 */ /* 0x000fc600078410ff */
[----:B------:R-:W-:Y:S01]  /*0230*/  IMAD.IADD R3, R5, 0x1, R11 ;  /* 0x0000000105037824 */ /* 0x000fe200078e020b */
[----:B------:R-:W-:Y:S09]  /*0240*/  @P0 EXIT ;  /* 0x000000000000094d */ /* 0x000ff20003800000 */
[----:B------:R-:W-:Y:S01]  /*0250*/  IADD3 R5, P0, R7, c[0x0][0x188], RZ ;  /* 0x0000620007057a10 */ /* 0x000fe20007f1e0ff */
[----:B------:R-:W-:Y:S01]  /*0260*/  ULDC.64 UR6, c[0x0][0x118] ;  /* 0x0000460000067ab9 */ /* 0x000fe20000000a00 */
[----:B------:R-:W-:Y:S02]  /*0270*/  SEL R2, R2, c[0x0][0x180], !P1 ;  /* 0x0000600002027a07 */ /* 0x000fe40004800000 */
[----:B------:R-:W-:Y:S02]  /*0280*/  LEA.HI.X R3, R4, c[0x0][0x184], R3, 0x2, P2 ;  /* 0x0000610004037a11 */ /* 0x000fe400010f1403 */
[----:B------:R-:W-:Y:S02]  /*0290*/  IADD3.X R6, R6, c[0x0][0x18c], RZ, P0, !PT ;  /* 0x0000630006067a10 */ /* 0x000fe400007fe4ff */
[----:B------:R-:W-:Y:S02]  /*02a0*/  LEA R4, P0, R5, R2, 0x2 ;  /* 0x0000000205047211 */ /* 0x000fe400078010ff */
[----:B------:R-:W-:-:S04]  /*02b0*/  SEL R3, R3, c[0x0][0x184], !P1 ;  /* 0x0000610003037a07 */ /* 0x000fc80004800000 */
[----:B------:R-:W-:-:S05]  /*02c0*/  LEA.HI.X R5, R5, R3, R6, 0x2, P0 ;  /* 0x0000000305057211 */ /* 0x000fca00000f1406 */
[----:B------:R-:W2:Y:S02]  /*02d0*/  LDG.E R6, [R4.64] ;  /* 0x0000000604067981 */ /* 0x000ea4000c1e1900 */
[----:B--2---:R-:W-:-:S13]  /*02e0*/  ISETP.GE.AND P0, PT, R6, RZ, PT ;  /* 0x000000ff0600720c */ /* 0x004fda0003f06270 */
[----:B------:R-:W-:Y:S05]  /*02f0*/  @!P0 EXIT ;  /* 0x000000000000894d */ /* 0x000fea0003800000 */
[----:B------:R-:W-:Y:S01]  /*0300*/  ISETP.GE.AND P0, PT, R7, 0x1, PT ;  /* 0x000000010700780c */ /* 0x000fe20003f06270 */
[----:B------:R-:W-:Y:S01]  /*0310*/  BSSY B0, `(.L_x_0) ;  /* 0x0000004000007945 */ /* 0x000fe20003800000 */
[----:B------:R-:W-:-:S11]  /*0320*/  IMAD.MOV.U32 R7, RZ, RZ, RZ ;  /* 0x000000ffff077224 */ /* 0x000fd600078e00ff */
[----:B------:R-:W-:Y:S05]  /*0330*/  @!P0 BRA `(.L_x_1) ;  /* 0x0000001000008947 */ /* 0x000fea0003800000 */
[----:B------:R0:W5:Y:S02]  /*0340*/  LDG.E R7, [R4.64+-0x4] ;  /* 0xfffffc0604077981 */ /* 0x000164000c1e1900 */
.L_x_1:
[----:B------:R-:W-:Y:S05]  /*0350*/  BSYNC B0 ;  /* 0x0000000000007941 */ /* 0x000fea0003800000 */
.L_x_0:
[----:B-----5:R-:W-:Y:S01]  /*0360*/  IMAD.IADD R10, R6, 0x1, -R7 ;  /* 0x00000001060a7824 */ /* 0x020fe200078e0a07 */
[----:B------:R-:W-:Y:S01]  /*0370*/  BSSY B0, `(.L_x_2) ;  /* 0x000004b000007945 */ /* 0x000fe20003800000 */
[----:B------:R-:W-:-:S03]  /*0380*/  IMAD R14, R0, c[0x0][0x17c], RZ ;  /* 0x00005f00000e7a24 */ /* 0x000fc600078e02ff */
[C---:B------:R-:W-:Y:S01]  /*0390*/  IADD3 R8, R10.reuse, -0x1, RZ ;  /* 0xffffffff0a087810 */ /* 0x040fe20007ffe0ff */
[----:B------:R-:W-:Y:S01]  /*03a0*/  IMAD.IADD R9, R9, 0x1, -R14 ;  /* 0x0000000109097824 */ /* 0x000fe200078e0a0e */
[----:B------:R-:W-:Y:S02]  /*03b0*/  ISETP.NE.AND P1, PT, R10, 0x1, PT ;  /* 0x000000010a00780c */ /* 0x000fe40003f25270 */
[----:B------:R-:W-:Y:S02]  /*03c0*/  ISETP.GT.U32.AND P0, PT, R8, c[0x0][0x1a0], PT ;  /* 0x0000680008007a0c */ /* 0x000fe40003f04070 */
[----:B------:R-:W-:Y:S02]  /*03d0*/  SHF.R.S32.HI R11, RZ, 0x1f, R8 ;  /* 0x0000001fff0b7819 */ /* 0x000fe40000011408 */
[----:B0-----:R-:W-:Y:S02]  /*03e0*/  SEL R4, RZ, 0x1, P1 ;  /* 0x00000001ff047807 */ /* 0x001fe40000800000 */
[----:B------:R-:W-:-:S02]  /*03f0*/  ISETP.GT.U32.AND.EX P0, PT, R11, c[0x0][0x1a4], PT, P0 ;  /* 0x000069000b007a0c */ /* 0x000fc40003f04100 */
[----:B------:R-:W-:Y:S02]  /*0400*/  PRMT R17, R4, 0x7610, R17 ;  /* 0x0000761004117816 */ /* 0x000fe40000000011 */
[----:B------:R-:W-:-:S13]  /*0410*/  ISETP.LT.OR P0, PT, R10, 0x2, P0 ;  /* 0x000000020a00780c */ /* 0x000fda0000701670 */
[----:B------:R-:W-:Y:S05]  /*0420*/  @P0 BRA `(.L_x_3) ;  /* 0x000003f000000947 */ /* 0x000fea0003800000 */
[----:B------:R-:W-:Y:S01]  /*0430*/  IMAD.MOV.U32 R4, RZ, RZ, c[0x0][0x17c] ;  /* 0x00005f00ff047624 */ /* 0x000fe200078e00ff */
[----:B------:R-:W-:Y:S01]  /*0440*/  ULDC UR4, c[0x0][0x194] ;  /* 0x0000650000047ab9 */ /* 0x000fe20000000800 */
[----:B------:R-:W-:Y:S01]  /*0450*/  IADD3 R16, P2, R14, c[0x0][0x194], RZ ;  /* 0x000065000e107a10 */ /* 0x000fe20007f5e0ff */
[----:B------:R-:W-:Y:S01]  /*0460*/  USHF.R.S32.HI UR4, URZ, 0x1f, UR4 ;  /* 0x0000001f3f047899 */ /* 0x000fe20008011404 */
[----:B------:R-:W-:Y:S02]  /*0470*/  IADD3 R8, P1, -R8, c[0x0][0x1a0], RZ ;  /* 0x0000680008087a10 */ /* 0x000fe40007f3e1ff */
[C---:B------:R-:W-:Y:S01]  /*0480*/  ISETP.GT.AND P0, PT, R4.reuse, 0x1, PT ;  /* 0x000000010400780c */ /* 0x040fe20003f04270 */
[----:B------:R-:W-:Y:S01]  /*0490*/  IMAD.WIDE R4, R4, c[0x0][0x178], RZ ;  /* 0x00005e0004047a25 */ /* 0x000fe200078e02ff */
[----:B------:R-:W-:Y:S02]  /*04a0*/  IADD3 R10, R10, -0x2, RZ ;  /* 0xfffffffe0a0a7810 */ /* 0x000fe40007ffe0ff */
[----:B------:R-:W-:-:S02]  /*04b0*/  LEA.HI.X.SX32 R14, R14, UR4, 0x1, P2 ;  /* 0x000000040e0e7c11 */ /* 0x000fc400090f0eff */
[----:B------:R-:W-:-:S07]  /*04c0*/  IADD3.X R11, ~R11, c[0x0][0x1a4], RZ, P1, !PT ;  /* 0x000069000b0b7a10 */ /* 0x000fce0000ffe5ff */
[----:B------:R-:W-:Y:S05]  /*04d0*/  @P0 BRA `(.L_x_4) ;  /* 0x0000016000000947 */ /* 0x000fea0003800000 */
[----:B------:R-:W-:-:S04]  /*04e0*/  IADD3 R12, P0, R9, R16, RZ ;  /* 0x00000010090c7210 */ /* 0x000fc80007f1e0ff */
[----:B------:R-:W-:Y:S02]  /*04f0*/  LEA.HI.X.SX32 R13, R9, R14, 0x1, P0 ;  /* 0x0000000e090d7211 */ /* 0x000fe400000f0eff */
.L_x_5:
[C---:B------:R-:W-:Y:S01]  /*0500*/  IADD3 R17, P0, R10.reuse, R8, RZ ;  /* 0x000000080a117210 */ /* 0x040fe20007f1e0ff */
[----:B------:R-:W-:-:S03]  /*0510*/  IMAD.IADD R19, R10, 0x1, R7 ;  /* 0x000000010a137824 */ /* 0x000fc600078e0207 */
[----:B------:R-:W-:Y:S01]  /*0520*/  LEA.HI.X.SX32 R15, R10, R11, 0x1, P0 ;  /* 0x0000000b0a0f7211 */ /* 0x000fe200000f0eff */
[-C--:B------:R-:W-:Y:S02]  /*0530*/  IMAD R14, R5, R17.reuse, RZ ;  /* 0x00000011050e7224 */ /* 0x080fe400078e02ff */
[----:B------:R-:W-:-:S04]  /*0540*/  IMAD.WIDE.U32 R16, R4, R17, R12 ;  /* 0x0000001104107225 */ /* 0x000fc800078e000c */
[----:B------:R-:W-:Y:S01]  /*0550*/  IMAD R15, R4, R15, R14 ;  /* 0x0000000f040f7224 */ /* 0x000fe200078e020e */
[----:B------:R-:W-:Y:S01]  /*0560*/  LEA R14, P0, R16, c[0x0][0x168], 0x2 ;  /* 0x00005a00100e7a11 */ /* 0x000fe200078010ff */
[----:B------:R-:W-:-:S04]  /*0570*/  IMAD.WIDE R18, R19, 0x4, R2 ;  /* 0x0000000413127825 */ /* 0x000fc800078e0202 */
[----:B------:R-:W-:Y:S02]  /*0580*/  IMAD.IADD R15, R17, 0x1, R15 ;  /* 0x00000001110f7824 */ /* 0x000fe400078e020f */
[----:B------:R-:W2:Y:S03]  /*0590*/  LDG.E R18, [R18.64] ;  /* 0x0000000612127981 */ /* 0x000ea6000c1e1900 */
[----:B------:R-:W-:-:S06]  /*05a0*/  LEA.HI.X R15, R16, c[0x0][0x16c], R15, 0x2, P0 ;  /* 0x00005b00100f7a11 */ /* 0x000fcc00000f140f */
[----:B------:R-:W2:Y:S01]  /*05b0*/  LDG.E R15, [R14.64] ;  /* 0x000000060e0f7981 */ /* 0x000ea2000c1e1900 */
[----:B------:R-:W-:Y:S02]  /*05c0*/  PRMT R17, RZ, 0x7610, R17 ;  /* 0x00007610ff117816 */ /* 0x000fe40000000011 */
[----:B--2---:R-:W-:-:S13]  /*05d0*/  ISETP.NE.AND P0, PT, R15, R18, PT ;  /* 0x000000120f00720c */ /* 0x004fda0003f05270 */
[----:B------:R-:W-:Y:S05]  /*05e0*/  @P0 BRA `(.L_x_3) ;  /* 0x0000023000000947 */ /* 0x000fea0003800000 */
[C---:B------:R-:W-:Y:S02]  /*05f0*/  ISETP.GT.AND P0, PT, R10.reuse, RZ, PT ;  /* 0x000000ff0a00720c */ /* 0x040fe40003f04270 */
[----:B------:R-:W-:-:S11]  /*0600*/  IADD3 R10, R10, -0x1, RZ ;  /* 0xffffffff0a0a7810 */ /* 0x000fd60007ffe0ff */
[----:B------:R-:W-:Y:S05]  /*0610*/  @P0 BRA `(.L_x_5) ;  /* 0xfffffee000000947 */ /* 0x000fea000383ffff */
[----:B------:R-:W-:Y:S01]  /*0620*/  IMAD.MOV.U32 R17, RZ, RZ, 0x1 ;  /* 0x00000001ff117424 */ /* 0x000fe200078e00ff */
[----:B------:R-:W-:Y:S05]  /*0630*/  BRA `(.L_x_3) ;  /* 0x000001e000007947 */ /* 0x000fea0003800000 */
.L_x_4:
[----:B------:R-:W-:-:S05]  /*0640*/  IMAD.MOV.U32 R13, RZ, RZ, R9 ;  /* 0x000000ffff0d7224 */ /* 0x000fca00078e0009 */
.L_x_6:
[C---:B------:R-:W-:Y:S01]  /*0650*/  IADD3 R12, P1, R13.reuse, R16, RZ ;  /* 0x000000100d0c7210 */ /* 0x040fe20007f3e0ff */
[C---:B------:R-:W-:Y:S01]  /*0660*/  IMAD.IADD R19, R10.reuse, 0x1, R7 ;  /* 0x000000010a137824 */ /* 0x040fe200078e0207 */
[C---:B------:R-:W-:Y:S02]  /*0670*/  IADD3 R15, P0, R10.reuse, R8, RZ ;  /* 0x000000080a0f7210 */ /* 0x040fe40007f1e0ff */
[----:B------:R-:W-:Y:S02]  /*0680*/  LEA.HI.X.SX32 R13, R13, R14, 0x1, P1 ;  /* 0x0000000e0d0d7211 */ /* 0x000fe400008f0eff */
[----:B------:R-:W-:Y:S01]  /*0690*/  LEA.HI.X.SX32 R17, R10, R11, 0x1, P0 ;  /* 0x0000000b0a117211 */ /* 0x000fe200000f0eff */
[-C--:B------:R-:W-:Y:S02]  /*06a0*/  IMAD R18, R5, R15.reuse, RZ ;  /* 0x0000000f05127224 */ /* 0x080fe400078e02ff */
[----:B------:R-:W-:-:S04]  /*06b0*/  IMAD.WIDE.U32 R12, R4, R15, R12 ;  /* 0x0000000f040c7225 */ /* 0x000fc800078e000c */
[----:B------:R-:W-:Y:S02]  /*06c0*/  IMAD R17, R4, R17, R18 ;  /* 0x0000001104117224 */ /* 0x000fe400078e0212 */
[----:B------:R-:W-:Y:S02]  /*06d0*/  IMAD.SHL.U32 R20, R12, 0x4, RZ ;  /* 0x000000040c147824 */ /* 0x000fe400078e00ff */
[----:B------:R-:W-:Y:S02]  /*06e0*/  IMAD.IADD R13, R13, 0x1, R17 ;  /* 0x000000010d0d7824 */ /* 0x000fe400078e0211 */
[----:B------:R-:W-:-:S03]  /*06f0*/  IMAD.WIDE R18, R19, 0x4, R2 ;  /* 0x0000000413127825 */ /* 0x000fc600078e0202 */
[----:B------:R-:W-:Y:S02]  /*0700*/  SHF.L.U64.HI R15, R12, 0x2, R13 ;  /* 0x000000020c0f7819 */ /* 0x000fe4000001020d */
[----:B------:R-:W-:Y:S01]  /*0710*/  IADD3 R12, P0, R20, c[0x0][0x168], RZ ;  /* 0x00005a00140c7a10 */ /* 0x000fe20007f1e0ff */
[----:B------:R-:W2:Y:S03]  /*0720*/  LDG.E R18, [R18.64] ;  /* 0x0000000612127981 */ /* 0x000ea6000c1e1900 */
[----:B------:R-:W-:-:S06]  /*0730*/  IADD3.X R13, R15, c[0x0][0x16c], RZ, P0, !PT ;  /* 0x00005b000f0d7a10 */ /* 0x000fcc00007fe4ff */
[----:B------:R-:W2:Y:S01]  /*0740*/  LDG.E R13, [R12.64] ;  /* 0x000000060c0d7981 */ /* 0x000ea2000c1e1900 */
[----:B------:R-:W-:Y:S02]  /*0750*/  PRMT R17, RZ, 0x7610, R17 ;  /* 0x00007610ff117816 */ /* 0x000fe40000000011 */
[----:B--2---:R-:W-:-:S13]  /*0760*/  ISETP.NE.AND P0, PT, R13, R18, PT ;  /* 0x000000120d00720c */ /* 0x004fda0003f05270 */
[----:B------:R-:W-:Y:S05]  /*0770*/  @P0 BRA `(.L_x_3) ;  /* 0x000000a000000947 */ /* 0x000fea0003800000 */
[----:B------:R-:W-:-:S04]  /*0780*/  IADD3 R12, P0, R20, c[0x0][0x170], RZ ;  /* 0x00005c00140c7a10 */ /* 0x000fc80007f1e0ff */
[----:B------:R-:W-:-:S06]  /*0790*/  IADD3.X R13, R15, c[0x0][0x174], RZ, P0, !PT ;  /* 0x00005d000f0d7a10 */ /* 0x000fcc00007fe4ff */
[----:B------:R-:W2:Y:S02]  /*07a0*/  LDG.E R13, [R12.64] ;  /* 0x000000060c0d7981 */ /* 0x000ea4000c1e1900 */
[----:B--2---:R-:W-:-:S04]  /*07b0*/  ISETP.GE.AND P0, PT, R13, c[0x0][0x17c], PT ;  /* 0x00005f000d007a0c */ /* 0x004fc80003f06270 */
[----:B------:R-:W-:-:S13]  /*07c0*/  ISETP.LT.OR P0, PT, R13, RZ, P0 ;  /* 0x000000ff0d00720c */ /* 0x000fda0000701670 */
[----:B------:R-:W-:Y:S05]  /*07d0*/  @P0 BRA `(.L_x_3) ;  /* 0x0000004000000947 */ /* 0x000fea0003800000 */
[C---:B------:R-:W-:Y:S02]  /*07e0*/  ISETP.GT.AND P0, PT, R10.reuse, RZ, PT ;  /* 0x000000ff0a00720c */ /* 0x040fe40003f04270 */
[----:B------:R-:W-:-:S11]  /*07f0*/  IADD3 R10, R10, -0x1, RZ ;  /* 0xffffffff0a0a7810 */ /* 0x000fd60007ffe0ff */
[----:B------:R-:W-:Y:S05]  /*0800*/  @P0 BRA `(.L_x_6) ;  /* 0xfffffe4000000947 */ /* 0x000fea000383ffff */
[----:B------:R-:W-:Y:S02]  /*0810*/  IMAD.MOV.U32 R17, RZ, RZ, 0x1 ;  /* 0x00000001ff117424 */ /* 0x000fe400078e00ff */
.L_x_3:
[----:B------:R-:W-:Y:S05]  /*0820*/  BSYNC B0 ;  /* 0x0000000000007941 */ /* 0x000fea0003800000 */
.L_x_2:
[----:B------:R-:W-:-:S04]  /*0830*/  PRMT R4, R17, 0x9910, RZ ;  /* 0x0000991011047816 */ /* 0x000fc800000000ff */
[----:B------:R-:W-:-:S13]  /*0840*/  ISETP.NE.AND P0, PT, R4, RZ, PT ;  /* 0x000000ff0400720c */ /* 0x000fda0003f05270 */
[----:B------:R-:W-:Y:S05]  /*0850*/  @!P0 EXIT ;  /* 0x000000000000894d */ /* 0x000fea0003800000 */
[----:B------:R-:W-:-:S05]  /*0860*/  IADD3 R5, R6, -0x1, RZ ;  /* 0xffffffff06057810 */ /* 0x000fca0007ffe0ff */
[----:B------:R-:W-:-:S06]  /*0870*/  IMAD.WIDE R2, R5, 0x4, R2 ;  /* 0x0000000405027825 */ /* 0x000fcc00078e0202 */
[----:B------:R-:W2:Y:S02]  /*0880*/  LDG.E R2, [R2.64] ;  /* 0x0000000602027981 */ /* 0x000ea4000c1e1900 */
[----:B--2---:R-:W-:-:S04]  /*0890*/  ISETP.GE.AND P0, PT, R2, c[0x0][0x198], PT ;  /* 0x0000660002007a0c */ /* 0x004fc80003f06270 */
[----:B------:R-:W-:-:S13]  /*08a0*/  ISETP.LT.OR P0, PT, R2, 0x1, P0 ;  /* 0x000000010200780c */ /* 0x000fda0000701670 */
[----:B------:R-:W-:Y:S05]  /*08b0*/  @P0 EXIT ;  /* 0x000000000000094d */ /* 0x000fea0003800000 */
[----:B------:R-:W-:Y:S02]  /*08c0*/  IMAD R9, R0, c[0x0][0x17c], R9 ;  /* 0x00005f0000097a24 */ /* 0x000fe400078e0209 */
[----:B------:R-:W-:Y:S02]  /*08d0*/  IMAD.MOV.U32 R3, RZ, RZ, 0x4 ;  /* 0x00000004ff037424 */ /* 0x000fe400078e00ff */
[----:B------:R-:W-:Y:S02]  /*08e0*/  IMAD R2, R9, c[0x0][0x198], R2 ;  /* 0x0000660009027a24 */ /* 0x000fe400078e0202 */
[----:B------:R-:W-:Y:S02]  /*08f0*/  IMAD.MOV.U32 R5, RZ, RZ, -0x800000 ;  /* 0xff800000ff057424 */ /* 0x000fe400078e00ff */
[----:B------:R-:W-:-:S05]  /*0900*/  IMAD.WIDE R2, R2, R3, c[0x0][0x160] ;  /* 0x0000580002027625 */ /* 0x000fca00078e0203 */
[----:B------:R-:W-:Y:S01]  /*0910*/  STG.E [R2.64], R5 ;  /* 0x0000000502007986 */ /* 0x000fe2000c101906 */
[----:B------:R-:W-:Y:S05]  /*0920*/  EXIT ;  /* 0x000000000000794d */ /* 0x000fea0003800000 */
.L_x_7:
[----:B------:R-:W-:-:S00]  /*0930*/  BRA `(.L_x_7) ;  /* 0xfffffff000007947 */ /* 0x000fc0000383ffff */
[----:B------:R-:W-:-:S00]  /*0940*/  NOP ;  /* 0x0000000000007918 */ /* 0x000fc00000000000 */
        /* <DEDUP_REMOVED lines=11> */
.L_x_16:


//--------------------- .text._ZN17fastertransformer13ban_bad_wordsI6__halfEEvPT_PKiS5_iiS5_mbiim --------------------------
	.section	.text._ZN17fastertransformer13ban_bad_wordsI6__halfEEvPT_PKiS5_iiS5_mbiim,"ax",@progbits
	.sectioninfo	@"SHI_REGISTERS=23"
	.align	128
        .global         _ZN17fastertransformer13ban_bad_wordsI6__halfEEvPT_PKiS5_iiS5_mbiim
        .type           _ZN17fastertransformer13ban_bad_wordsI6__halfEEvPT_PKiS5_iiS5_mbiim,@function
        .size           _ZN17fastertransformer13ban_bad_wordsI6__halfEEvPT_PKiS5_iiS5_mbiim,(.L_x_17 - _ZN17fastertransformer13ban_bad_wordsI6__halfEEvPT_PKiS5_iiS5_mbiim)
        .other          _ZN17fastertransformer13ban_bad_wordsI6__halfEEvPT_PKiS5_iiS5_mbiim,@"STO_CUDA_ENTRY STV_DEFAULT"
_ZN17fastertransformer13ban_bad_wordsI6__halfEEvPT_PKiS5_iiS5_mbiim:
.text._ZN17fastertransformer13ban_bad_wordsI6__halfEEvPT_PKiS5_iiS5_mbiim:
        /* <DEDUP_REMOVED lines=53> */
.L_x_9:
[----:B------:R-:W-:Y:S05]  /*0350*/  BSYNC B0 ;  /* 0x0000000000007941 */ /* 0x000fea0003800000 */
.L_x_8:
        /* <DEDUP_REMOVED lines=26> */
.L_x_13:
        /* <DEDUP_REMOVED lines=20> */
.L_x_12:
[----:B------:R-:W-:-:S05]  /*0640*/  IMAD.MOV.U32 R13, RZ, RZ, R9 ;  /* 0x000000ffff0d7224 */ /* 0x000fca00078e0009 */
.L_x_14:
        /* <DEDUP_REMOVED lines=29> */
.L_x_11:
[----:B------:R-:W-:Y:S05]  /*0820*/  BSYNC B0 ;  /* 0x0000000000007941 */ /* 0x000fea0003800000 */
.L_x_10:
        /* <DEDUP_REMOVED lines=12> */
[----:B------:R-:W-:Y:S02]  /*08f0*/  IMAD.MOV.U32 R0, RZ, RZ, 0xfc00 ;  /* 0x0000fc00ff007424 */ /* 0x000fe400078e00ff */
[----:B------:R-:W-:-:S05]  /*0900*/  IMAD.WIDE R2, R2, R3, c[0x0][0x160] ;  /* 0x0000580002027625 */ /* 0x000fca00078e0203 */
[----:B------:R-:W-:Y:S01]  /*0910*/  STG.E.U16 [R2.64], R0 ;  /* 0x0000000002007986 */ /* 0x000fe2000c101506 */
[----:B------:R-:W-:Y:S05]  /*0920*/  EXIT ;  /* 0x000000000000794d */ /* 0x000fea0003800000 */
.L_x_15:
        /* <DEDUP_REMOVED lines=13> */
.L_x_17:
